//
// Generated by NVIDIA NVVM Compiler
//
// Compiler Build ID: CL-36424714
// Cuda compilation tools, release 13.0, V13.0.88
// Based on NVVM 20.0.0
//

.version 9.0
.target sm_100
.address_size 64

	// .globl	_Z10copyKernelI16testingStruct_16EvPT_S2_

.visible .entry _Z10copyKernelI16testingStruct_16EvPT_S2_(
	.param .u64 .ptr .align 1 _Z10copyKernelI16testingStruct_16EvPT_S2__param_0,
	.param .u64 .ptr .align 1 _Z10copyKernelI16testingStruct_16EvPT_S2__param_1
)
{
	.reg .b16 	%rs<17>;
	.reg .b32 	%r<5>;
	.reg .b64 	%rd<8>;

	ld.param.u64 	%rd1, [_Z10copyKernelI16testingStruct_16EvPT_S2__param_0];
	ld.param.u64 	%rd2, [_Z10copyKernelI16testingStruct_16EvPT_S2__param_1];
	cvta.to.global.u64 	%rd3, %rd1;
	cvta.to.global.u64 	%rd4, %rd2;
	mov.u32 	%r1, %tid.x;
	mov.u32 	%r2, %ctaid.x;
	mov.u32 	%r3, %ntid.x;
	mad.lo.s32 	%r4, %r2, %r3, %r1;
	mul.wide.u32 	%rd5, %r4, 16;
	add.s64 	%rd6, %rd3, %rd5;
	add.s64 	%rd7, %rd4, %rd5;
	ld.global.u8 	%rs1, [%rd7];
	ld.global.u8 	%rs2, [%rd7+1];
	ld.global.u8 	%rs3, [%rd7+2];
	ld.global.u8 	%rs4, [%rd7+3];
	ld.global.u8 	%rs5, [%rd7+4];
	ld.global.u8 	%rs6, [%rd7+5];
	ld.global.u8 	%rs7, [%rd7+6];
	ld.global.u8 	%rs8, [%rd7+7];
	ld.global.u8 	%rs9, [%rd7+8];
	ld.global.u8 	%rs10, [%rd7+9];
	ld.global.u8 	%rs11, [%rd7+10];
	ld.global.u8 	%rs12, [%rd7+11];
	ld.global.u8 	%rs13, [%rd7+12];
	ld.global.u8 	%rs14, [%rd7+13];
	ld.global.u8 	%rs15, [%rd7+14];
	ld.global.u8 	%rs16, [%rd7+15];
	st.global.u8 	[%rd6], %rs1;
	st.global.u8 	[%rd6+1], %rs2;
	st.global.u8 	[%rd6+2], %rs3;
	st.global.u8 	[%rd6+3], %rs4;
	st.global.u8 	[%rd6+4], %rs5;
	st.global.u8 	[%rd6+5], %rs6;
	st.global.u8 	[%rd6+6], %rs7;
	st.global.u8 	[%rd6+7], %rs8;
	st.global.u8 	[%rd6+8], %rs9;
	st.global.u8 	[%rd6+9], %rs10;
	st.global.u8 	[%rd6+10], %rs11;
	st.global.u8 	[%rd6+11], %rs12;
	st.global.u8 	[%rd6+12], %rs13;
	st.global.u8 	[%rd6+13], %rs14;
	st.global.u8 	[%rd6+14], %rs15;
	st.global.u8 	[%rd6+15], %rs16;
	ret;

}


// ===== COMPILED SASS (sm_100) =====

	.target	sm_100

	.elftype	@"ET_EXEC"


//--------------------- .note.nv.tkinfo           --------------------------
	.section	.note.nv.tkinfo,"",@"SHT_NOTE"
	.sectionflags	@"SHF_NOTE_NV_TKINFO"
	.tkinfo
        /*0018*/ 	.word	0x00000002
        /*0030*/ 	.string	""
        /*0030*/ 	.string	"ptxas"
        /*0030*/ 	.string	"Cuda compilation tools, release 13.0, V13.0.88"
        /*0030*/ 	.string	"Build cuda_13.0.r13.0/compiler.36424714_0"
        /*0030*/ 	.string	"-arch sm_100 -m 64 "



//--------------------- .note.nv.cuinfo           --------------------------
	.section	.note.nv.cuinfo,"",@"SHT_NOTE"
	.sectionflags	@"SHF_NOTE_NV_CUINFO"
        /*0018*/ 	.short	0x0002
        /*001a*/ 	.short	0x0064
        /*001c*/ 	.short	0x0082
	.zero		2


//--------------------- .nv.info                  --------------------------
	.section	.nv.info,"",@"SHT_CUDA_INFO"
	.align	4


	//----- nvinfo : EIATTR_REGCOUNT
	.align		4
        /*0000*/ 	.byte	0x04, 0x2f
        /*0002*/ 	.short	(.L_1 - .L_0)
	.align		4
.L_0:
        /*0004*/ 	.word	index@(_Z10copyKernelI16testingStruct_16EvPT_S2_)
        /*0008*/ 	.word	0x00000020


	//----- nvinfo : EIATTR_FRAME_SIZE
	.align		4
.L_1:
        /*000c*/ 	.byte	0x04, 0x11
        /*000e*/ 	.short	(.L_3 - .L_2)
	.align		4
.L_2:
        /*0010*/ 	.word	index@(_Z10copyKernelI16testingStruct_16EvPT_S2_)
        /*0014*/ 	.word	0x00000000


	//----- nvinfo : EIATTR_MIN_STACK_SIZE
	.align		4
.L_3:
        /*0018*/ 	.byte	0x04, 0x12
        /*001a*/ 	.short	(.L_5 - .L_4)
	.align		4
.L_4:
        /*001c*/ 	.word	index@(_Z10copyKernelI16testingStruct_16EvPT_S2_)
        /*0020*/ 	.word	0x00000000
.L_5:


//--------------------- .nv.compat                --------------------------
	.section	.nv.compat,"",@"SHT_CUDA_COMPAT_INFO"
	.align	4
        /*0000*/ 	.byte	0x02, 0x09, 0x00, 0x00, 0x02, 0x02, 0x01, 0x00, 0x02, 0x05, 0x05, 0x00, 0x03, 0x07, 0x01, 0x01
        /*0010*/ 	.byte	0x02, 0x03, 0x00, 0x00, 0x02, 0x06, 0x01, 0x00, 0x04, 0x0b, 0x08, 0x00, 0x09, 0x00, 0x00, 0x00
        /*0020*/ 	.byte	0x00, 0x00, 0x00, 0x00


//--------------------- .nv.info._Z10copyKernelI16testingStruct_16EvPT_S2_ --------------------------
	.section	.nv.info._Z10copyKernelI16testingStruct_16EvPT_S2_,"",@"SHT_CUDA_INFO"
	.sectionflags	@""
	.align	4


	//----- nvinfo : EIATTR_CUDA_API_VERSION
	.align		4
        /*0000*/ 	.byte	0x04, 0x37
        /*0002*/ 	.short	(.L_7 - .L_6)
.L_6:
        /*0004*/ 	.word	0x00000082


	//----- nvinfo : EIATTR_KPARAM_INFO
	.align		4
.L_7:
        /*0008*/ 	.byte	0x04, 0x17
        /*000a*/ 	.short	(.L_9 - .L_8)
.L_8:
        /*000c*/ 	.word	0x00000000
        /*0010*/ 	.short	0x0001
        /*0012*/ 	.short	0x0008
        /*0014*/ 	.byte	0x00, 0xf5, 0x21, 0x00


	//----- nvinfo : EIATTR_KPARAM_INFO
	.align		4
.L_9:
        /*0018*/ 	.byte	0x04, 0x17
        /*001a*/ 	.short	(.L_11 - .L_10)
.L_10:
        /*001c*/ 	.word	0x00000000
        /*0020*/ 	.short	0x0000
        /*0022*/ 	.short	0x0000
        /*0024*/ 	.byte	0x00, 0xf5, 0x21, 0x00


	//----- nvinfo : EIATTR_SPARSE_MMA_MASK
	.align		4
.L_11:
        /*0028*/ 	.byte	0x03, 0x50
        /*002a*/ 	.short	0x0000


	//----- nvinfo : EIATTR_MAXREG_COUNT
	.align		4
        /*002c*/ 	.byte	0x03, 0x1b
        /*002e*/ 	.short	0x00ff


	//----- nvinfo : EIATTR_MERCURY_ISA_VERSION
	.align		4
        /*0030*/ 	.byte	0x03, 0x5f
        /*0032*/ 	.short	0x0101


	//----- nvinfo : EIATTR_VRC_CTA_INIT_COUNT
	.align		4
        /*0034*/ 	.byte	0x02, 0x4a
	.zero		1
	.zero		1


	//----- nvinfo : EIATTR_EXIT_INSTR_OFFSETS
	.align		4
        /*0038*/ 	.byte	0x04, 0x1c
        /*003a*/ 	.short	(.L_13 - .L_12)


	//   ....[0]....
.L_12:
        /*003c*/ 	.word	0x000002a0


	//----- nvinfo : EIATTR_CBANK_PARAM_SIZE
	.align		4
.L_13:
        /*0040*/ 	.byte	0x03, 0x19
        /*0042*/ 	.short	0x0010


	//----- nvinfo : EIATTR_PARAM_CBANK
	.align		4
        /*0044*/ 	.byte	0x04, 0x0a
        /*0046*/ 	.short	(.L_15 - .L_14)
	.align		4
.L_14:
        /*0048*/ 	.word	index@(.nv.constant0._Z10copyKernelI16testingStruct_16EvPT_S2_)
        /*004c*/ 	.short	0x0380
        /*004e*/ 	.short	0x0010


	//----- nvinfo : EIATTR_SW_WAR
	.align		4
.L_15:
        /*0050*/ 	.byte	0x04, 0x36
        /*0052*/ 	.short	(.L_17 - .L_16)
.L_16:
        /*0054*/ 	.word	0x00000008
.L_17:


//--------------------- .nv.callgraph             --------------------------
	.section	.nv.callgraph,"",@"SHT_CUDA_CALLGRAPH"
	.align	4
	.sectionentsize	8
	.align		4
        /*0000*/ 	.word	0x00000000
	.align		4
        /*0004*/ 	.word	0xffffffff
	.align		4
        /*0008*/ 	.word	0x00000000
	.align		4
        /*000c*/ 	.word	0xfffffffe
	.align		4
        /*0010*/ 	.word	0x00000000
	.align		4
        /*0014*/ 	.word	0xfffffffd
	.align		4
        /*0018*/ 	.word	0x00000000
	.align		4
        /*001c*/ 	.word	0xfffffffc


//--------------------- .text._Z10copyKernelI16testingStruct_16EvPT_S2_ --------------------------
	.section	.text._Z10copyKernelI16testingStruct_16EvPT_S2_,"ax",@progbits
	.align	128
        .global         _Z10copyKernelI16testingStruct_16EvPT_S2_
        .type           _Z10copyKernelI16testingStruct_16EvPT_S2_,@function
        .size           _Z10copyKernelI16testingStruct_16EvPT_S2_,(.L_x_1 - _Z10copyKernelI16testingStruct_16EvPT_S2_)
        .other          _Z10copyKernelI16testingStruct_16EvPT_S2_,@"STO_CUDA_ENTRY STV_DEFAULT"
_Z10copyKernelI16testingStruct_16EvPT_S2_:
.text._Z10copyKernelI16testingStruct_16EvPT_S2_:
[----:B------:R-:W-:Y:S01]  /*0000*/  LDC R1, c[0x0][0x37c] ;  /* 0x0000df00ff017b82 */ /* 0x000fe20000000800 */
[----:B------:R-:W0:Y:S07]  /*0010*/  S2R R7, SR_TID.X ;  /* 0x0000000000077919 */ /* 0x000e2e0000002100 */
[----:B------:R-:W0:Y:S01]  /*0020*/  S2UR UR6, SR_CTAID.X ;  /* 0x00000000000679c3 */ /* 0x000e220000002500 */
[----:B------:R-:W1:Y:S07]  /*0030*/  LDCU.64 UR4, c[0x0][0x358] ;  /* 0x00006b00ff0477ac */ /* 0x000e6e0008000a00 */
[----:B------:R-:W0:Y:S08]  /*0040*/  LDC R0, c[0x0][0x360] ;  /* 0x0000d800ff007b82 */ /* 0x000e300000000800 */
[----:B------:R-:W2:Y:S08]  /*0050*/  LDC.64 R2, c[0x0][0x388] ;  /* 0x0000e200ff027b82 */ /* 0x000eb00000000a00 */
[----:B------:R-:W3:Y:S01]  /*0060*/  LDC.64 R4, c[0x0][0x380] ;  /* 0x0000e000ff047b82 */ /* 0x000ee20000000a00 */
[----:B0-----:R-:W-:-:S04]  /*0070*/  IMAD R7, R0, UR6, R7 ;  /* 0x0000000600077c24 */ /* 0x001fc8000f8e0207 */
[----:B--2---:R-:W-:-:S05]  /*0080*/  IMAD.WIDE.U32 R2, R7, 0x10, R2 ;  /* 0x0000001007027825 */ /* 0x004fca00078e0002 */
[----:B-1----:R-:W2:Y:S04]  /*0090*/  LDG.E.U8 R9, desc[UR4][R2.64] ;  /* 0x0000000402097981 */ /* 0x002ea8000c1e1100 */
[----:B------:R-:W4:Y:S04]  /*00a0*/  LDG.E.U8 R11, desc[UR4][R2.64+0x1] ;  /* 0x00000104020b7981 */ /* 0x000f28000c1e1100 */
[----:B------:R-:W5:Y:S04]  /*00b0*/  LDG.E.U8 R13, desc[UR4][R2.64+0x2] ;  /* 0x00000204020d7981 */ /* 0x000f68000c1e1100 */
        /* <DEDUP_REMOVED lines=12> */
[----:B------:R-:W5:Y:S01]  /*0180*/  LDG.E.U8 R12, desc[UR4][R2.64+0xf] ;  /* 0x00000f04020c7981 */ /* 0x000f62000c1e1100 */
[----:B---3--:R-:W-:-:S05]  /*0190*/  IMAD.WIDE.U32 R4, R7, 0x10, R4 ;  /* 0x0000001007047825 */ /* 0x008fca00078e0004 */
[----:B--2---:R-:W-:Y:S04]  /*01a0*/  STG.E.U8 desc[UR4][R4.64], R9 ;  /* 0x0000000904007986 */ /* 0x004fe8000c101104 */
[----:B----4-:R-:W-:Y:S04]  /*01b0*/  STG.E.U8 desc[UR4][R4.64+0x1], R11 ;  /* 0x0000010b04007986 */ /* 0x010fe8000c101104 */
[----:B-----5:R-:W-:Y:S04]  /*01c0*/  STG.E.U8 desc[UR4][R4.64+0x2], R13 ;  /* 0x0000020d04007986 */ /* 0x020fe8000c101104 */
[----:B------:R-:W-:Y:S04]  /*01d0*/  STG.E.U8 desc[UR4][R4.64+0x3], R15 ;  /* 0x0000030f04007986 */ /* 0x000fe8000c101104 */
        /* <DEDUP_REMOVED lines=11> */
[----:B------:R-:W-:Y:S01]  /*0290*/  STG.E.U8 desc[UR4][R4.64+0xf], R12 ;  /* 0x00000f0c04007986 */ /* 0x000fe2000c101104 */
[----:B------:R-:W-:Y:S05]  /*02a0*/  EXIT ;  /* 0x000000000000794d */ /* 0x000fea0003800000 */
.L_x_0:
[----:B------:R-:W-:-:S00]  /*02b0*/  BRA `(.L_x_0) ;  /* 0xfffffffc00fc7947 */ /* 0x000fc0000383ffff */
[----:B------:R-:W-:-:S00]  /*02c0*/  NOP ;  /* 0x0000000000007918 */ /* 0x000fc00000000000 */
        /* <DEDUP_REMOVED lines=11> */
.L_x_1:


//--------------------- .nv.shared.reserved.0     --------------------------
	.section	.nv.shared.reserved.0,"aw",@nobits
	.weak		__nv_reservedSMEM_offset_0_alias
	.size		__nv_reservedSMEM_offset_0_alias, 0, 64
	.other		__nv_reservedSMEM_offset_0_alias,@"STO_CUDA_RESERVED_SHARED STV_DEFAULT"
__nv_reservedSMEM_offset_0_alias:
	.zero		0
	.zero		64


//--------------------- .nv.constant0._Z10copyKernelI16testingStruct_16EvPT_S2_ --------------------------
	.section	.nv.constant0._Z10copyKernelI16testingStruct_16EvPT_S2_,"a",@progbits
	.sectionflags	@""
	.align	4
.nv.constant0._Z10copyKernelI16testingStruct_16EvPT_S2_:
	.zero		912


//--------------------- SYMBOLS --------------------------

	.type		.nv.reservedSmem.offset0,@object
	.size		.nv.reservedSmem.offset0,0x4
